//
// Generated by NVIDIA NVVM Compiler
//
// Compiler Build ID: CL-36424714
// Cuda compilation tools, release 13.0, V13.0.88
// Based on NVVM 20.0.0
//

.version 9.0
.target sm_100
.address_size 64

	// .globl	_Z9transposePdS_i

.visible .entry _Z9transposePdS_i(
	.param .u64 .ptr .align 1 _Z9transposePdS_i_param_0,
	.param .u64 .ptr .align 1 _Z9transposePdS_i_param_1,
	.param .u32 _Z9transposePdS_i_param_2
)
{
	.reg .b32 	%r<12>;
	.reg .b64 	%rd<9>;
	.reg .b64 	%fd<2>;

	ld.param.u64 	%rd1, [_Z9transposePdS_i_param_0];
	ld.param.u64 	%rd2, [_Z9transposePdS_i_param_1];
	ld.param.u32 	%r1, [_Z9transposePdS_i_param_2];
	cvta.to.global.u64 	%rd3, %rd2;
	cvta.to.global.u64 	%rd4, %rd1;
	mov.u32 	%r2, %ctaid.x;
	mov.u32 	%r3, %ntid.x;
	mov.u32 	%r4, %tid.x;
	mad.lo.s32 	%r5, %r2, %r3, %r4;
	mov.u32 	%r6, %ctaid.y;
	mov.u32 	%r7, %ntid.y;
	mov.u32 	%r8, %tid.y;
	mad.lo.s32 	%r9, %r6, %r7, %r8;
	mad.lo.s32 	%r10, %r1, %r9, %r5;
	mul.wide.s32 	%rd5, %r10, 8;
	add.s64 	%rd6, %rd4, %rd5;
	ld.global.f64 	%fd1, [%rd6];
	mad.lo.s32 	%r11, %r1, %r5, %r9;
	mul.wide.s32 	%rd7, %r11, 8;
	add.s64 	%rd8, %rd3, %rd7;
	st.global.f64 	[%rd8], %fd1;
	ret;

}


// ===== COMPILED SASS (sm_100) =====

	.target	sm_100

	.elftype	@"ET_EXEC"


//--------------------- .note.nv.tkinfo           --------------------------
	.section	.note.nv.tkinfo,"",@"SHT_NOTE"
	.sectionflags	@"SHF_NOTE_NV_TKINFO"
	.tkinfo
        /*0018*/ 	.word	0x00000002
        /*0030*/ 	.string	""
        /*0030*/ 	.string	"ptxas"
        /*0030*/ 	.string	"Cuda compilation tools, release 13.0, V13.0.88"
        /*0030*/ 	.string	"Build cuda_13.0.r13.0/compiler.36424714_0"
        /*0030*/ 	.string	"-arch sm_100 -m 64 "



//--------------------- .note.nv.cuinfo           --------------------------
	.section	.note.nv.cuinfo,"",@"SHT_NOTE"
	.sectionflags	@"SHF_NOTE_NV_CUINFO"
        /*0018*/ 	.short	0x0002
        /*001a*/ 	.short	0x0064
        /*001c*/ 	.short	0x0082
	.zero		2


//--------------------- .nv.info                  --------------------------
	.section	.nv.info,"",@"SHT_CUDA_INFO"
	.align	4


	//----- nvinfo : EIATTR_REGCOUNT
	.align		4
        /*0000*/ 	.byte	0x04, 0x2f
        /*0002*/ 	.short	(.L_1 - .L_0)
	.align		4
.L_0:
        /*0004*/ 	.word	index@(_Z9transposePdS_i)
        /*0008*/ 	.word	0x0000000a


	//----- nvinfo : EIATTR_FRAME_SIZE
	.align		4
.L_1:
        /*000c*/ 	.byte	0x04, 0x11
        /*000e*/ 	.short	(.L_3 - .L_2)
	.align		4
.L_2:
        /*0010*/ 	.word	index@(_Z9transposePdS_i)
        /*0014*/ 	.word	0x00000000


	//----- nvinfo : EIATTR_MIN_STACK_SIZE
	.align		4
.L_3:
        /*0018*/ 	.byte	0x04, 0x12
        /*001a*/ 	.short	(.L_5 - .L_4)
	.align		4
.L_4:
        /*001c*/ 	.word	index@(_Z9transposePdS_i)
        /*0020*/ 	.word	0x00000000
.L_5:


//--------------------- .nv.compat                --------------------------
	.section	.nv.compat,"",@"SHT_CUDA_COMPAT_INFO"
	.align	4
        /*0000*/ 	.byte	0x02, 0x09, 0x00, 0x00, 0x02, 0x02, 0x01, 0x00, 0x02, 0x05, 0x05, 0x00, 0x03, 0x07, 0x01, 0x01
        /*0010*/ 	.byte	0x02, 0x03, 0x00, 0x00, 0x02, 0x06, 0x01, 0x00, 0x04, 0x0b, 0x08, 0x00, 0x09, 0x00, 0x00, 0x00
        /*0020*/ 	.byte	0x00, 0x00, 0x00, 0x00


//--------------------- .nv.info._Z9transposePdS_i --------------------------
	.section	.nv.info._Z9transposePdS_i,"",@"SHT_CUDA_INFO"
	.sectionflags	@""
	.align	4


	//----- nvinfo : EIATTR_CUDA_API_VERSION
	.align		4
        /*0000*/ 	.byte	0x04, 0x37
        /*0002*/ 	.short	(.L_7 - .L_6)
.L_6:
        /*0004*/ 	.word	0x00000082


	//----- nvinfo : EIATTR_KPARAM_INFO
	.align		4
.L_7:
        /*0008*/ 	.byte	0x04, 0x17
        /*000a*/ 	.short	(.L_9 - .L_8)
.L_8:
        /*000c*/ 	.word	0x00000000
        /*0010*/ 	.short	0x0002
        /*0012*/ 	.short	0x0010
        /*0014*/ 	.byte	0x00, 0xf0, 0x11, 0x00


	//----- nvinfo : EIATTR_KPARAM_INFO
	.align		4
.L_9:
        /*0018*/ 	.byte	0x04, 0x17
        /*001a*/ 	.short	(.L_11 - .L_10)
.L_10:
        /*001c*/ 	.word	0x00000000
        /*0020*/ 	.short	0x0001
        /*0022*/ 	.short	0x0008
        /*0024*/ 	.byte	0x00, 0xf5, 0x21, 0x00


	//----- nvinfo : EIATTR_KPARAM_INFO
	.align		4
.L_11:
        /*0028*/ 	.byte	0x04, 0x17
        /*002a*/ 	.short	(.L_13 - .L_12)
.L_12:
        /*002c*/ 	.word	0x00000000
        /*0030*/ 	.short	0x0000
        /*0032*/ 	.short	0x0000
        /*0034*/ 	.byte	0x00, 0xf5, 0x21, 0x00


	//----- nvinfo : EIATTR_SPARSE_MMA_MASK
	.align		4
.L_13:
        /*0038*/ 	.byte	0x03, 0x50
        /*003a*/ 	.short	0x0000


	//----- nvinfo : EIATTR_MAXREG_COUNT
	.align		4
        /*003c*/ 	.byte	0x03, 0x1b
        /*003e*/ 	.short	0x00ff


	//----- nvinfo : EIATTR_MERCURY_ISA_VERSION
	.align		4
        /*0040*/ 	.byte	0x03, 0x5f
        /*0042*/ 	.short	0x0101


	//----- nvinfo : EIATTR_VRC_CTA_INIT_COUNT
	.align		4
        /*0044*/ 	.byte	0x02, 0x4a
	.zero		1
	.zero		1


	//----- nvinfo : EIATTR_EXIT_INSTR_OFFSETS
	.align		4
        /*0048*/ 	.byte	0x04, 0x1c
        /*004a*/ 	.short	(.L_15 - .L_14)


	//   ....[0]....
.L_14:
        /*004c*/ 	.word	0x00000130


	//----- nvinfo : EIATTR_CBANK_PARAM_SIZE
	.align		4
.L_15:
        /*0050*/ 	.byte	0x03, 0x19
        /*0052*/ 	.short	0x0014


	//----- nvinfo : EIATTR_PARAM_CBANK
	.align		4
        /*0054*/ 	.byte	0x04, 0x0a
        /*0056*/ 	.short	(.L_17 - .L_16)
	.align		4
.L_16:
        /*0058*/ 	.word	index@(.nv.constant0._Z9transposePdS_i)
        /*005c*/ 	.short	0x0380
        /*005e*/ 	.short	0x0014


	//----- nvinfo : EIATTR_SW_WAR
	.align		4
.L_17:
        /*0060*/ 	.byte	0x04, 0x36
        /*0062*/ 	.short	(.L_19 - .L_18)
.L_18:
        /*0064*/ 	.word	0x00000008
.L_19:


//--------------------- .nv.callgraph             --------------------------
	.section	.nv.callgraph,"",@"SHT_CUDA_CALLGRAPH"
	.align	4
	.sectionentsize	8
	.align		4
        /*0000*/ 	.word	0x00000000
	.align		4
        /*0004*/ 	.word	0xffffffff
	.align		4
        /*0008*/ 	.word	0x00000000
	.align		4
        /*000c*/ 	.word	0xfffffffe
	.align		4
        /*0010*/ 	.word	0x00000000
	.align		4
        /*0014*/ 	.word	0xfffffffd
	.align		4
        /*0018*/ 	.word	0x00000000
	.align		4
        /*001c*/ 	.word	0xfffffffc


//--------------------- .text._Z9transposePdS_i   --------------------------
	.section	.text._Z9transposePdS_i,"ax",@progbits
	.align	128
        .global         _Z9transposePdS_i
        .type           _Z9transposePdS_i,@function
        .size           _Z9transposePdS_i,(.L_x_1 - _Z9transposePdS_i)
        .other          _Z9transposePdS_i,@"STO_CUDA_ENTRY STV_DEFAULT"
_Z9transposePdS_i:
.text._Z9transposePdS_i:
[----:B------:R-:W-:Y:S01]  /*0000*/  LDC R1, c[0x0][0x37c] ;  /* 0x0000df00ff017b82 */ /* 0x000fe20000000800 */
[----:B------:R-:W0:Y:S07]  /*0010*/  S2R R5, SR_TID.X ;  /* 0x0000000000057919 */ /* 0x000e2e0000002100 */
[----:B------:R-:W0:Y:S01]  /*0020*/  LDC R0, c[0x0][0x360] ;  /* 0x0000d800ff007b82 */ /* 0x000e220000000800 */
[----:B------:R-:W1:Y:S01]  /*0030*/  LDCU UR8, c[0x0][0x390] ;  /* 0x00007200ff0877ac */ /* 0x000e620008000800 */
[----:B------:R-:W2:Y:S01]  /*0040*/  S2R R4, SR_TID.Y ;  /* 0x0000000000047919 */ /* 0x000ea20000002200 */
[----:B------:R-:W3:Y:S05]  /*0050*/  LDCU.64 UR4, c[0x0][0x358] ;  /* 0x00006b00ff0477ac */ /* 0x000eea0008000a00 */
[----:B------:R-:W0:Y:S08]  /*0060*/  S2UR UR6, SR_CTAID.X ;  /* 0x00000000000679c3 */ /* 0x000e300000002500 */
[----:B------:R-:W2:Y:S08]  /*0070*/  S2UR UR7, SR_CTAID.Y ;  /* 0x00000000000779c3 */ /* 0x000eb00000002600 */
[----:B------:R-:W2:Y:S08]  /*0080*/  LDC R7, c[0x0][0x364] ;  /* 0x0000d900ff077b82 */ /* 0x000eb00000000800 */
[----:B------:R-:W4:Y:S01]  /*0090*/  LDC.64 R2, c[0x0][0x380] ;  /* 0x0000e000ff027b82 */ /* 0x000f220000000a00 */
[----:B0-----:R-:W-:-:S02]  /*00a0*/  IMAD R0, R0, UR6, R5 ;  /* 0x0000000600007c24 */ /* 0x001fc4000f8e0205 */
[----:B--2---:R-:W-:-:S04]  /*00b0*/  IMAD R7, R7, UR7, R4 ;  /* 0x0000000707077c24 */ /* 0x004fc8000f8e0204 */
[----:B-1----:R-:W-:-:S04]  /*00c0*/  IMAD R5, R7, UR8, R0 ;  /* 0x0000000807057c24 */ /* 0x002fc8000f8e0200 */
[----:B----4-:R-:W-:Y:S02]  /*00d0*/  IMAD.WIDE R2, R5, 0x8, R2 ;  /* 0x0000000805027825 */ /* 0x010fe400078e0202 */
[----:B------:R-:W0:Y:S04]  /*00e0*/  LDC.64 R4, c[0x0][0x388] ;  /* 0x0000e200ff047b82 */ /* 0x000e280000000a00 */
[----:B---3--:R-:W2:Y:S01]  /*00f0*/  LDG.E.64 R2, desc[UR4][R2.64] ;  /* 0x0000000402027981 */ /* 0x008ea2000c1e1b00 */
[----:B------:R-:W-:-:S04]  /*0100*/  IMAD R7, R0, UR8, R7 ;  /* 0x0000000800077c24 */ /* 0x000fc8000f8e0207 */
[----:B0-----:R-:W-:-:S05]  /*0110*/  IMAD.WIDE R4, R7, 0x8, R4 ;  /* 0x0000000807047825 */ /* 0x001fca00078e0204 */
[----:B--2---:R-:W-:Y:S01]  /*0120*/  STG.E.64 desc[UR4][R4.64], R2 ;  /* 0x0000000204007986 */ /* 0x004fe2000c101b04 */
[----:B------:R-:W-:Y:S05]  /*0130*/  EXIT ;  /* 0x000000000000794d */ /* 0x000fea0003800000 */
.L_x_0:
[----:B------:R-:W-:-:S00]  /*0140*/  BRA `(.L_x_0) ;  /* 0xfffffffc00fc7947 */ /* 0x000fc0000383ffff */
[----:B------:R-:W-:-:S00]  /*0150*/  NOP ;  /* 0x0000000000007918 */ /* 0x000fc00000000000 */
        /* <DEDUP_REMOVED lines=10> */
.L_x_1:


//--------------------- .nv.shared.reserved.0     --------------------------
	.section	.nv.shared.reserved.0,"aw",@nobits
	.weak		__nv_reservedSMEM_offset_0_alias
	.size		__nv_reservedSMEM_offset_0_alias, 0, 64
	.other		__nv_reservedSMEM_offset_0_alias,@"STO_CUDA_RESERVED_SHARED STV_DEFAULT"
__nv_reservedSMEM_offset_0_alias:
	.zero		0
	.zero		64


//--------------------- .nv.constant0._Z9transposePdS_i --------------------------
	.section	.nv.constant0._Z9transposePdS_i,"a",@progbits
	.sectionflags	@""
	.align	4
.nv.constant0._Z9transposePdS_i:
	.zero		916


//--------------------- SYMBOLS --------------------------

	.type		.nv.reservedSmem.offset0,@object
	.size		.nv.reservedSmem.offset0,0x4
